//
// Generated by NVIDIA NVVM Compiler
//
// Compiler Build ID: CL-36424714
// Cuda compilation tools, release 13.0, V13.0.88
// Based on NVVM 20.0.0
//

.version 9.0
.target sm_100
.address_size 64

	// .globl	_Z16warpReduceKernelPKfPfi

.visible .entry _Z16warpReduceKernelPKfPfi(
	.param .u64 .ptr .align 1 _Z16warpReduceKernelPKfPfi_param_0,
	.param .u64 .ptr .align 1 _Z16warpReduceKernelPKfPfi_param_1,
	.param .u32 _Z16warpReduceKernelPKfPfi_param_2
)
{
	.reg .pred 	%p<9>;
	.reg .b32 	%r<26>;
	.reg .b32 	%f<15>;
	.reg .b64 	%rd<9>;

	ld.param.u64 	%rd1, [_Z16warpReduceKernelPKfPfi_param_0];
	ld.param.u64 	%rd2, [_Z16warpReduceKernelPKfPfi_param_1];
	ld.param.u32 	%r4, [_Z16warpReduceKernelPKfPfi_param_2];
	mov.u32 	%r5, %ctaid.x;
	mov.u32 	%r6, %ntid.x;
	mov.u32 	%r1, %tid.x;
	mad.lo.s32 	%r2, %r5, %r6, %r1;
	shr.s32 	%r7, %r2, 31;
	shr.u32 	%r8, %r7, 27;
	add.s32 	%r9, %r2, %r8;
	shr.s32 	%r3, %r9, 5;
	setp.ge.s32 	%p1, %r2, %r4;
	mov.f32 	%f14, 0f00000000;
	@%p1 bra 	$L__BB0_2;
	cvta.to.global.u64 	%rd3, %rd1;
	mul.wide.s32 	%rd4, %r2, 4;
	add.s64 	%rd5, %rd3, %rd4;
	ld.global.f32 	%f14, [%rd5];
$L__BB0_2:
	mov.b32 	%r10, %f14;
	shfl.sync.down.b32	%r11|%p2, %r10, 16, 31, -1;
	mov.b32 	%f5, %r11;
	add.f32 	%f6, %f14, %f5;
	mov.b32 	%r12, %f6;
	shfl.sync.down.b32	%r13|%p3, %r12, 8, 31, -1;
	mov.b32 	%f7, %r13;
	add.f32 	%f8, %f6, %f7;
	mov.b32 	%r14, %f8;
	shfl.sync.down.b32	%r15|%p4, %r14, 4, 31, -1;
	mov.b32 	%f9, %r15;
	add.f32 	%f10, %f8, %f9;
	mov.b32 	%r16, %f10;
	shfl.sync.down.b32	%r17|%p5, %r16, 2, 31, -1;
	mov.b32 	%f11, %r17;
	add.f32 	%f12, %f10, %f11;
	mov.b32 	%r18, %f12;
	shfl.sync.down.b32	%r19|%p6, %r18, 1, 31, -1;
	mov.b32 	%f13, %r19;
	add.f32 	%f3, %f12, %f13;
	and.b32  	%r20, %r1, 31;
	setp.ne.s32 	%p7, %r20, 0;
	@%p7 bra 	$L__BB0_5;
	add.s32 	%r21, %r4, 31;
	shr.s32 	%r22, %r21, 31;
	shr.u32 	%r23, %r22, 27;
	add.s32 	%r24, %r21, %r23;
	shr.s32 	%r25, %r24, 5;
	setp.ge.s32 	%p8, %r3, %r25;
	@%p8 bra 	$L__BB0_5;
	cvta.to.global.u64 	%rd6, %rd2;
	mul.wide.s32 	%rd7, %r3, 4;
	add.s64 	%rd8, %rd6, %rd7;
	st.global.f32 	[%rd8], %f3;
$L__BB0_5:
	ret;

}
	// .globl	_Z14warpScanKernelPKfPfi
.visible .entry _Z14warpScanKernelPKfPfi(
	.param .u64 .ptr .align 1 _Z14warpScanKernelPKfPfi_param_0,
	.param .u64 .ptr .align 1 _Z14warpScanKernelPKfPfi_param_1,
	.param .u32 _Z14warpScanKernelPKfPfi_param_2
)
{
	.reg .pred 	%p<13>;
	.reg .b32 	%r<17>;
	.reg .b32 	%f<20>;
	.reg .b64 	%rd<9>;

	ld.param.u64 	%rd1, [_Z14warpScanKernelPKfPfi_param_0];
	ld.param.u64 	%rd2, [_Z14warpScanKernelPKfPfi_param_1];
	ld.param.u32 	%r3, [_Z14warpScanKernelPKfPfi_param_2];
	mov.u32 	%r4, %ctaid.x;
	mov.u32 	%r5, %ntid.x;
	mov.u32 	%r1, %tid.x;
	mad.lo.s32 	%r2, %r4, %r5, %r1;
	setp.ge.s32 	%p1, %r2, %r3;
	mov.f32 	%f19, 0f00000000;
	@%p1 bra 	$L__BB1_2;
	cvta.to.global.u64 	%rd3, %rd1;
	mul.wide.s32 	%rd4, %r2, 4;
	add.s64 	%rd5, %rd3, %rd4;
	ld.global.f32 	%f19, [%rd5];
$L__BB1_2:
	and.b32  	%r6, %r1, 31;
	setp.ge.s32 	%p2, %r2, %r3;
	mov.b32 	%r7, %f19;
	shfl.sync.up.b32	%r8|%p3, %r7, 1, 0, -1;
	mov.b32 	%f5, %r8;
	setp.eq.s32 	%p4, %r6, 0;
	add.f32 	%f6, %f19, %f5;
	selp.f32 	%f7, %f19, %f6, %p4;
	mov.b32 	%r9, %f7;
	shfl.sync.up.b32	%r10|%p5, %r9, 2, 0, -1;
	mov.b32 	%f8, %r10;
	setp.lt.u32 	%p6, %r6, 2;
	add.f32 	%f9, %f7, %f8;
	selp.f32 	%f10, %f7, %f9, %p6;
	mov.b32 	%r11, %f10;
	shfl.sync.up.b32	%r12|%p7, %r11, 4, 0, -1;
	mov.b32 	%f11, %r12;
	setp.lt.u32 	%p8, %r6, 4;
	add.f32 	%f12, %f10, %f11;
	selp.f32 	%f13, %f10, %f12, %p8;
	mov.b32 	%r13, %f13;
	shfl.sync.up.b32	%r14|%p9, %r13, 8, 0, -1;
	mov.b32 	%f14, %r14;
	setp.lt.u32 	%p10, %r6, 8;
	add.f32 	%f15, %f13, %f14;
	selp.f32 	%f16, %f13, %f15, %p10;
	mov.b32 	%r15, %f16;
	shfl.sync.up.b32	%r16|%p11, %r15, 16, 0, -1;
	mov.b32 	%f17, %r16;
	setp.lt.u32 	%p12, %r6, 16;
	add.f32 	%f18, %f16, %f17;
	selp.f32 	%f3, %f16, %f18, %p12;
	@%p2 bra 	$L__BB1_4;
	cvta.to.global.u64 	%rd6, %rd2;
	mul.wide.s32 	%rd7, %r2, 4;
	add.s64 	%rd8, %rd6, %rd7;
	st.global.f32 	[%rd8], %f3;
$L__BB1_4:
	ret;

}


// ===== COMPILED SASS (sm_100) =====

	.target	sm_100

	.elftype	@"ET_EXEC"


//--------------------- .note.nv.tkinfo           --------------------------
	.section	.note.nv.tkinfo,"",@"SHT_NOTE"
	.sectionflags	@"SHF_NOTE_NV_TKINFO"
	.tkinfo
        /*0018*/ 	.word	0x00000002
        /*0030*/ 	.string	""
        /*0030*/ 	.string	"ptxas"
        /*0030*/ 	.string	"Cuda compilation tools, release 13.0, V13.0.88"
        /*0030*/ 	.string	"Build cuda_13.0.r13.0/compiler.36424714_0"
        /*0030*/ 	.string	"-arch sm_100 -m 64 "



//--------------------- .note.nv.cuinfo           --------------------------
	.section	.note.nv.cuinfo,"",@"SHT_NOTE"
	.sectionflags	@"SHF_NOTE_NV_CUINFO"
        /*0018*/ 	.short	0x0002
        /*001a*/ 	.short	0x0064
        /*001c*/ 	.short	0x0082
	.zero		2


//--------------------- .nv.info                  --------------------------
	.section	.nv.info,"",@"SHT_CUDA_INFO"
	.align	4


	//----- nvinfo : EIATTR_REGCOUNT
	.align		4
        /*0000*/ 	.byte	0x04, 0x2f
        /*0002*/ 	.short	(.L_1 - .L_0)
	.align		4
.L_0:
        /*0004*/ 	.word	index@(_Z16warpReduceKernelPKfPfi)
        /*0008*/ 	.word	0x0000000e


	//----- nvinfo : EIATTR_FRAME_SIZE
	.align		4
.L_1:
        /*000c*/ 	.byte	0x04, 0x11
        /*000e*/ 	.short	(.L_3 - .L_2)
	.align		4
.L_2:
        /*0010*/ 	.word	index@(_Z16warpReduceKernelPKfPfi)
        /*0014*/ 	.word	0x00000000


	//----- nvinfo : EIATTR_REGCOUNT
	.align		4
.L_3:
        /*0018*/ 	.byte	0x04, 0x2f
        /*001a*/ 	.short	(.L_5 - .L_4)
	.align		4
.L_4:
        /*001c*/ 	.word	index@(_Z14warpScanKernelPKfPfi)
        /*0020*/ 	.word	0x0000000a


	//----- nvinfo : EIATTR_FRAME_SIZE
	.align		4
.L_5:
        /*0024*/ 	.byte	0x04, 0x11
        /*0026*/ 	.short	(.L_7 - .L_6)
	.align		4
.L_6:
        /*0028*/ 	.word	index@(_Z14warpScanKernelPKfPfi)
        /*002c*/ 	.word	0x00000000


	//----- nvinfo : EIATTR_MIN_STACK_SIZE
	.align		4
.L_7:
        /*0030*/ 	.byte	0x04, 0x12
        /*0032*/ 	.short	(.L_9 - .L_8)
	.align		4
.L_8:
        /*0034*/ 	.word	index@(_Z14warpScanKernelPKfPfi)
        /*0038*/ 	.word	0x00000000


	//----- nvinfo : EIATTR_MIN_STACK_SIZE
	.align		4
.L_9:
        /*003c*/ 	.byte	0x04, 0x12
        /*003e*/ 	.short	(.L_11 - .L_10)
	.align		4
.L_10:
        /*0040*/ 	.word	index@(_Z16warpReduceKernelPKfPfi)
        /*0044*/ 	.word	0x00000000
.L_11:


//--------------------- .nv.compat                --------------------------
	.section	.nv.compat,"",@"SHT_CUDA_COMPAT_INFO"
	.align	4
        /*0000*/ 	.byte	0x02, 0x09, 0x00, 0x00, 0x02, 0x02, 0x01, 0x00, 0x02, 0x05, 0x05, 0x00, 0x03, 0x07, 0x01, 0x01
        /*0010*/ 	.byte	0x02, 0x03, 0x00, 0x00, 0x02, 0x06, 0x01, 0x00, 0x04, 0x0b, 0x08, 0x00, 0x09, 0x00, 0x00, 0x00
        /*0020*/ 	.byte	0x00, 0x00, 0x00, 0x00


//--------------------- .nv.info._Z14warpScanKernelPKfPfi --------------------------
	.section	.nv.info._Z14warpScanKernelPKfPfi,"",@"SHT_CUDA_INFO"
	.sectionflags	@""
	.align	4


	//----- nvinfo : EIATTR_CUDA_API_VERSION
	.align		4
        /*0000*/ 	.byte	0x04, 0x37
        /*0002*/ 	.short	(.L_13 - .L_12)
.L_12:
        /*0004*/ 	.word	0x00000082


	//----- nvinfo : EIATTR_KPARAM_INFO
	.align		4
.L_13:
        /*0008*/ 	.byte	0x04, 0x17
        /*000a*/ 	.short	(.L_15 - .L_14)
.L_14:
        /*000c*/ 	.word	0x00000000
        /*0010*/ 	.short	0x0002
        /*0012*/ 	.short	0x0010
        /*0014*/ 	.byte	0x00, 0xf0, 0x11, 0x00


	//----- nvinfo : EIATTR_KPARAM_INFO
	.align		4
.L_15:
        /*0018*/ 	.byte	0x04, 0x17
        /*001a*/ 	.short	(.L_17 - .L_16)
.L_16:
        /*001c*/ 	.word	0x00000000
        /*0020*/ 	.short	0x0001
        /*0022*/ 	.short	0x0008
        /*0024*/ 	.byte	0x00, 0xf5, 0x21, 0x00


	//----- nvinfo : EIATTR_KPARAM_INFO
	.align		4
.L_17:
        /*0028*/ 	.byte	0x04, 0x17
        /*002a*/ 	.short	(.L_19 - .L_18)
.L_18:
        /*002c*/ 	.word	0x00000000
        /*0030*/ 	.short	0x0000
        /*0032*/ 	.short	0x0000
        /*0034*/ 	.byte	0x00, 0xf5, 0x21, 0x00


	//----- nvinfo : EIATTR_SPARSE_MMA_MASK
	.align		4
.L_19:
        /*0038*/ 	.byte	0x03, 0x50
        /*003a*/ 	.short	0x0000


	//----- nvinfo : EIATTR_MAXREG_COUNT
	.align		4
        /*003c*/ 	.byte	0x03, 0x1b
        /*003e*/ 	.short	0x00ff


	//----- nvinfo : EIATTR_MERCURY_ISA_VERSION
	.align		4
        /*0040*/ 	.byte	0x03, 0x5f
        /*0042*/ 	.short	0x0101


	//----- nvinfo : EIATTR_COOP_GROUP_MASK_REGIDS
	.align		4
        /*0044*/ 	.byte	0x04, 0x29
        /*0046*/ 	.short	(.L_21 - .L_20)


	//   ....[0]....
.L_20:
        /*0048*/ 	.word	0xffffffff


	//   ....[1]....
        /*004c*/ 	.word	0xffffffff


	//   ....[2]....
        /*0050*/ 	.word	0xffffffff


	//   ....[3]....
        /*0054*/ 	.word	0xffffffff


	//   ....[4]....
        /*0058*/ 	.word	0xffffffff


	//----- nvinfo : EIATTR_COOP_GROUP_INSTR_OFFSETS
	.align		4
.L_21:
        /*005c*/ 	.byte	0x04, 0x28
        /*005e*/ 	.short	(.L_23 - .L_22)


	//   ....[0]....
.L_22:
        /*0060*/ 	.word	0x000000d0


	//   ....[1]....
        /*0064*/ 	.word	0x00000100


	//   ....[2]....
        /*0068*/ 	.word	0x00000130


	//   ....[3]....
        /*006c*/ 	.word	0x00000160


	//   ....[4]....
        /*0070*/ 	.word	0x00000180


	//----- nvinfo : EIATTR_VRC_CTA_INIT_COUNT
	.align		4
.L_23:
        /*0074*/ 	.byte	0x02, 0x4a
	.zero		1
	.zero		1


	//----- nvinfo : EIATTR_EXIT_INSTR_OFFSETS
	.align		4
        /*0078*/ 	.byte	0x04, 0x1c
        /*007a*/ 	.short	(.L_25 - .L_24)


	//   ....[0]....
.L_24:
        /*007c*/ 	.word	0x00000190


	//   ....[1]....
        /*0080*/ 	.word	0x000001f0


	//----- nvinfo : EIATTR_CBANK_PARAM_SIZE
	.align		4
.L_25:
        /*0084*/ 	.byte	0x03, 0x19
        /*0086*/ 	.short	0x0014


	//----- nvinfo : EIATTR_PARAM_CBANK
	.align		4
        /*0088*/ 	.byte	0x04, 0x0a
        /*008a*/ 	.short	(.L_27 - .L_26)
	.align		4
.L_26:
        /*008c*/ 	.word	index@(.nv.constant0._Z14warpScanKernelPKfPfi)
        /*0090*/ 	.short	0x0380
        /*0092*/ 	.short	0x0014


	//----- nvinfo : EIATTR_SW_WAR
	.align		4
.L_27:
        /*0094*/ 	.byte	0x04, 0x36
        /*0096*/ 	.short	(.L_29 - .L_28)
.L_28:
        /*0098*/ 	.word	0x00000008
.L_29:


//--------------------- .nv.info._Z16warpReduceKernelPKfPfi --------------------------
	.section	.nv.info._Z16warpReduceKernelPKfPfi,"",@"SHT_CUDA_INFO"
	.sectionflags	@""
	.align	4


	//----- nvinfo : EIATTR_CUDA_API_VERSION
	.align		4
        /*0000*/ 	.byte	0x04, 0x37
        /*0002*/ 	.short	(.L_31 - .L_30)
.L_30:
        /*0004*/ 	.word	0x00000082


	//----- nvinfo : EIATTR_KPARAM_INFO
	.align		4
.L_31:
        /*0008*/ 	.byte	0x04, 0x17
        /*000a*/ 	.short	(.L_33 - .L_32)
.L_32:
        /*000c*/ 	.word	0x00000000
        /*0010*/ 	.short	0x0002
        /*0012*/ 	.short	0x0010
        /*0014*/ 	.byte	0x00, 0xf0, 0x11, 0x00


	//----- nvinfo : EIATTR_KPARAM_INFO
	.align		4
.L_33:
        /*0018*/ 	.byte	0x04, 0x17
        /*001a*/ 	.short	(.L_35 - .L_34)
.L_34:
        /*001c*/ 	.word	0x00000000
        /*0020*/ 	.short	0x0001
        /*0022*/ 	.short	0x0008
        /*0024*/ 	.byte	0x00, 0xf5, 0x21, 0x00


	//----- nvinfo : EIATTR_KPARAM_INFO
	.align		4
.L_35:
        /*0028*/ 	.byte	0x04, 0x17
        /*002a*/ 	.short	(.L_37 - .L_36)
.L_36:
        /*002c*/ 	.word	0x00000000
        /*0030*/ 	.short	0x0000
        /*0032*/ 	.short	0x0000
        /*0034*/ 	.byte	0x00, 0xf5, 0x21, 0x00


	//----- nvinfo : EIATTR_SPARSE_MMA_MASK
	.align		4
.L_37:
        /*0038*/ 	.byte	0x03, 0x50
        /*003a*/ 	.short	0x0000


	//----- nvinfo : EIATTR_MAXREG_COUNT
	.align		4
        /*003c*/ 	.byte	0x03, 0x1b
        /*003e*/ 	.short	0x00ff


	//----- nvinfo : EIATTR_MERCURY_ISA_VERSION
	.align		4
        /*0040*/ 	.byte	0x03, 0x5f
        /*0042*/ 	.short	0x0101


	//----- nvinfo : EIATTR_COOP_GROUP_MASK_REGIDS
	.align		4
        /*0044*/ 	.byte	0x04, 0x29
        /*0046*/ 	.short	(.L_39 - .L_38)


	//   ....[0]....
.L_38:
        /*0048*/ 	.word	0xffffffff


	//   ....[1]....
        /*004c*/ 	.word	0xffffffff


	//   ....[2]....
        /*0050*/ 	.word	0xffffffff


	//   ....[3]....
        /*0054*/ 	.word	0xffffffff


	//   ....[4]....
        /*0058*/ 	.word	0xffffffff


	//----- nvinfo : EIATTR_COOP_GROUP_INSTR_OFFSETS
	.align		4
.L_39:
        /*005c*/ 	.byte	0x04, 0x28
        /*005e*/ 	.short	(.L_41 - .L_40)


	//   ....[0]....
.L_40:
        /*0060*/ 	.word	0x000000d0


	//   ....[1]....
        /*0064*/ 	.word	0x000000f0


	//   ....[2]....
        /*0068*/ 	.word	0x00000110


	//   ....[3]....
        /*006c*/ 	.word	0x00000130


	//   ....[4]....
        /*0070*/ 	.word	0x00000150


	//----- nvinfo : EIATTR_VRC_CTA_INIT_COUNT
	.align		4
.L_41:
        /*0074*/ 	.byte	0x02, 0x4a
	.zero		1
	.zero		1


	//----- nvinfo : EIATTR_EXIT_INSTR_OFFSETS
	.align		4
        /*0078*/ 	.byte	0x04, 0x1c
        /*007a*/ 	.short	(.L_43 - .L_42)


	//   ....[0]....
.L_42:
        /*007c*/ 	.word	0x00000160


	//   ....[1]....
        /*0080*/ 	.word	0x000001f0


	//   ....[2]....
        /*0084*/ 	.word	0x00000240


	//----- nvinfo : EIATTR_CBANK_PARAM_SIZE
	.align		4
.L_43:
        /*0088*/ 	.byte	0x03, 0x19
        /*008a*/ 	.short	0x0014


	//----- nvinfo : EIATTR_PARAM_CBANK
	.align		4
        /*008c*/ 	.byte	0x04, 0x0a
        /*008e*/ 	.short	(.L_45 - .L_44)
	.align		4
.L_44:
        /*0090*/ 	.word	index@(.nv.constant0._Z16warpReduceKernelPKfPfi)
        /*0094*/ 	.short	0x0380
        /*0096*/ 	.short	0x0014


	//----- nvinfo : EIATTR_SW_WAR
	.align		4
.L_45:
        /*0098*/ 	.byte	0x04, 0x36
        /*009a*/ 	.short	(.L_47 - .L_46)
.L_46:
        /*009c*/ 	.word	0x00000008
.L_47:


//--------------------- .nv.callgraph             --------------------------
	.section	.nv.callgraph,"",@"SHT_CUDA_CALLGRAPH"
	.align	4
	.sectionentsize	8
	.align		4
        /*0000*/ 	.word	0x00000000
	.align		4
        /*0004*/ 	.word	0xffffffff
	.align		4
        /*0008*/ 	.word	0x00000000
	.align		4
        /*000c*/ 	.word	0xfffffffe
	.align		4
        /*0010*/ 	.word	0x00000000
	.align		4
        /*0014*/ 	.word	0xfffffffd
	.align		4
        /*0018*/ 	.word	0x00000000
	.align		4
        /*001c*/ 	.word	0xfffffffc


//--------------------- .text._Z14warpScanKernelPKfPfi --------------------------
	.section	.text._Z14warpScanKernelPKfPfi,"ax",@progbits
	.align	128
        .global         _Z14warpScanKernelPKfPfi
        .type           _Z14warpScanKernelPKfPfi,@function
        .size           _Z14warpScanKernelPKfPfi,(.L_x_2 - _Z14warpScanKernelPKfPfi)
        .other          _Z14warpScanKernelPKfPfi,@"STO_CUDA_ENTRY STV_DEFAULT"
_Z14warpScanKernelPKfPfi:
.text._Z14warpScanKernelPKfPfi:
[----:B------:R-:W-:Y:S01]  /*0000*/  LDC R1, c[0x0][0x37c] ;  /* 0x0000df00ff017b82 */ /* 0x000fe20000000800 */
[----:B------:R-:W0:Y:S07]  /*0010*/  S2R R0, SR_TID.X ;  /* 0x0000000000007919 */ /* 0x000e2e0000002100 */
[----:B------:R-:W0:Y:S01]  /*0020*/  S2UR UR4, SR_CTAID.X ;  /* 0x00000000000479c3 */ /* 0x000e220000002500 */
[----:B------:R-:W1:Y:S01]  /*0030*/  LDCU UR5, c[0x0][0x390] ;  /* 0x00007200ff0577ac */ /* 0x000e620008000800 */
[----:B------:R-:W-:-:S06]  /*0040*/  HFMA2 R7, -RZ, RZ, 0, 0 ;  /* 0x00000000ff077431 */ /* 0x000fcc00000001ff */
[----:B------:R-:W0:Y:S02]  /*0050*/  LDC R5, c[0x0][0x360] ;  /* 0x0000d800ff057b82 */ /* 0x000e240000000800 */
[----:B0-----:R-:W-:-:S05]  /*0060*/  IMAD R5, R5, UR4, R0 ;  /* 0x0000000405057c24 */ /* 0x001fca000f8e0200 */
[----:B-1----:R-:W-:Y:S01]  /*0070*/  ISETP.GE.AND P0, PT, R5, UR5, PT ;  /* 0x0000000505007c0c */ /* 0x002fe2000bf06270 */
[----:B------:R-:W0:-:S12]  /*0080*/  LDCU.64 UR4, c[0x0][0x358] ;  /* 0x00006b00ff0477ac */ /* 0x000e180008000a00 */
[----:B------:R-:W1:Y:S02]  /*0090*/  @!P0 LDC.64 R2, c[0x0][0x380] ;  /* 0x0000e000ff028b82 */ /* 0x000e640000000a00 */
[----:B-1----:R-:W-:-:S05]  /*00a0*/  @!P0 IMAD.WIDE R2, R5, 0x4, R2 ;  /* 0x0000000405028825 */ /* 0x002fca00078e0202 */
[----:B0-----:R-:W2:Y:S01]  /*00b0*/  @!P0 LDG.E R7, desc[UR4][R2.64] ;  /* 0x0000000402078981 */ /* 0x001ea2000c1e1900 */
[----:B------:R-:W-:-:S03]  /*00c0*/  LOP3.LUT P1, R0, R0, 0x1f, RZ, 0xc0, !PT ;  /* 0x0000001f00007812 */ /* 0x000fc6000782c0ff */
[----:B--2---:R-:W0:Y:S10]  /*00d0*/  SHFL.UP PT, R4, R7, 0x1, RZ ;  /* 0x0420000007047989 */ /* 0x004e3400000e00ff */
[----:B0-----:R-:W-:Y:S01]  /*00e0*/  @P1 FADD R7, R4, R7 ;  /* 0x0000000704071221 */ /* 0x001fe20000000000 */
[----:B------:R-:W-:-:S04]  /*00f0*/  ISETP.GE.U32.AND P1, PT, R0, 0x2, PT ;  /* 0x000000020000780c */ /* 0x000fc80003f26070 */
[----:B------:R-:W0:Y:S09]  /*0100*/  SHFL.UP PT, R4, R7, 0x2, RZ ;  /* 0x0440000007047989 */ /* 0x000e3200000e00ff */
[----:B0-----:R-:W-:Y:S01]  /*0110*/  @P1 FADD R7, R7, R4 ;  /* 0x0000000407071221 */ /* 0x001fe20000000000 */
[----:B------:R-:W-:-:S04]  /*0120*/  ISETP.GE.U32.AND P1, PT, R0, 0x4, PT ;  /* 0x000000040000780c */ /* 0x000fc80003f26070 */
[----:B------:R-:W0:Y:S09]  /*0130*/  SHFL.UP PT, R4, R7, 0x4, RZ ;  /* 0x0480000007047989 */ /* 0x000e3200000e00ff */
[----:B0-----:R-:W-:Y:S01]  /*0140*/  @P1 FADD R7, R7, R4 ;  /* 0x0000000407071221 */ /* 0x001fe20000000000 */
[----:B------:R-:W-:-:S04]  /*0150*/  ISETP.GE.U32.AND P1, PT, R0, 0x8, PT ;  /* 0x000000080000780c */ /* 0x000fc80003f26070 */
[----:B------:R-:W0:Y:S09]  /*0160*/  SHFL.UP PT, R4, R7, 0x8, RZ ;  /* 0x0500000007047989 */ /* 0x000e3200000e00ff */
[----:B0-----:R-:W-:-:S05]  /*0170*/  @P1 FADD R7, R7, R4 ;  /* 0x0000000407071221 */ /* 0x001fca0000000000 */
[----:B------:R0:W1:Y:S01]  /*0180*/  SHFL.UP PT, R4, R7, 0x10, RZ ;  /* 0x0600000007047989 */ /* 0x00006200000e00ff */
[----:B------:R-:W-:Y:S05]  /*0190*/  @P0 EXIT ;  /* 0x000000000000094d */ /* 0x000fea0003800000 */
[----:B------:R-:W2:Y:S01]  /*01a0*/  LDC.64 R2, c[0x0][0x388] ;  /* 0x0000e200ff027b82 */ /* 0x000ea20000000a00 */
[----:B------:R-:W-:-:S13]  /*01b0*/  ISETP.GE.U32.AND P0, PT, R0, 0x10, PT ;  /* 0x000000100000780c */ /* 0x000fda0003f06070 */
[----:B01----:R-:W-:Y:S01]  /*01c0*/  @P0 FADD R7, R7, R4 ;  /* 0x0000000407070221 */ /* 0x003fe20000000000 */
[----:B--2---:R-:W-:-:S05]  /*01d0*/  IMAD.WIDE R2, R5, 0x4, R2 ;  /* 0x0000000405027825 */ /* 0x004fca00078e0202 */
[----:B------:R-:W-:Y:S01]  /*01e0*/  STG.E desc[UR4][R2.64], R7 ;  /* 0x0000000702007986 */ /* 0x000fe2000c101904 */
[----:B------:R-:W-:Y:S05]  /*01f0*/  EXIT ;  /* 0x000000000000794d */ /* 0x000fea0003800000 */
.L_x_0:
[----:B------:R-:W-:-:S00]  /*0200*/  BRA `(.L_x_0) ;  /* 0xfffffffc00fc7947 */ /* 0x000fc0000383ffff */
[----:B------:R-:W-:-:S00]  /*0210*/  NOP ;  /* 0x0000000000007918 */ /* 0x000fc00000000000 */
        /* <DEDUP_REMOVED lines=14> */
.L_x_2:


//--------------------- .text._Z16warpReduceKernelPKfPfi --------------------------
	.section	.text._Z16warpReduceKernelPKfPfi,"ax",@progbits
	.align	128
        .global         _Z16warpReduceKernelPKfPfi
        .type           _Z16warpReduceKernelPKfPfi,@function
        .size           _Z16warpReduceKernelPKfPfi,(.L_x_3 - _Z16warpReduceKernelPKfPfi)
        .other          _Z16warpReduceKernelPKfPfi,@"STO_CUDA_ENTRY STV_DEFAULT"
_Z16warpReduceKernelPKfPfi:
.text._Z16warpReduceKernelPKfPfi:
[----:B------:R-:W-:Y:S01]  /*0000*/  LDC R1, c[0x0][0x37c] ;  /* 0x0000df00ff017b82 */ /* 0x000fe20000000800 */
[----:B------:R-:W0:Y:S07]  /*0010*/  S2R R8, SR_TID.X ;  /* 0x0000000000087919 */ /* 0x000e2e0000002100 */
[----:B------:R-:W0:Y:S01]  /*0020*/  S2UR UR4, SR_CTAID.X ;  /* 0x00000000000479c3 */ /* 0x000e220000002500 */
[----:B------:R-:W1:Y:S01]  /*0030*/  LDCU UR8, c[0x0][0x390] ;  /* 0x00007200ff0877ac */ /* 0x000e620008000800 */
[----:B------:R-:W-:Y:S01]  /*0040*/  HFMA2 R0, -RZ, RZ, 0, 0 ;  /* 0x00000000ff007431 */ /* 0x000fe200000001ff */
[----:B------:R-:W2:Y:S05]  /*0050*/  LDCU.64 UR6, c[0x0][0x358] ;  /* 0x00006b00ff0677ac */ /* 0x000eaa0008000a00 */
[----:B------:R-:W0:Y:S02]  /*0060*/  LDC R5, c[0x0][0x360] ;  /* 0x0000d800ff057b82 */ /* 0x000e240000000800 */
[----:B0-----:R-:W-:-:S05]  /*0070*/  IMAD R5, R5, UR4, R8 ;  /* 0x0000000405057c24 */ /* 0x001fca000f8e0208 */
[----:B-1----:R-:W-:-:S13]  /*0080*/  ISETP.GE.AND P0, PT, R5, UR8, PT ;  /* 0x0000000805007c0c */ /* 0x002fda000bf06270 */
[----:B------:R-:W0:Y:S02]  /*0090*/  @!P0 LDC.64 R2, c[0x0][0x380] ;  /* 0x0000e000ff028b82 */ /* 0x000e240000000a00 */
[----:B0-----:R-:W-:-:S05]  /*00a0*/  @!P0 IMAD.WIDE R2, R5, 0x4, R2 ;  /* 0x0000000405028825 */ /* 0x001fca00078e0202 */
[----:B--2---:R-:W2:Y:S01]  /*00b0*/  @!P0 LDG.E R0, desc[UR6][R2.64] ;  /* 0x0000000602008981 */ /* 0x004ea2000c1e1900 */
[----:B------:R-:W-:-:S03]  /*00c0*/  LOP3.LUT P0, RZ, R8, 0x1f, RZ, 0xc0, !PT ;  /* 0x0000001f08ff7812 */ /* 0x000fc6000780c0ff */
[----:B--2---:R-:W0:Y:S02]  /*00d0*/  SHFL.DOWN PT, R7, R0, 0x10, 0x1f ;  /* 0x0a001f0000077f89 */ /* 0x004e2400000e0000 */
[----:B0-----:R-:W-:-:S05]  /*00e0*/  FADD R7, R7, R0 ;  /* 0x0000000007077221 */ /* 0x001fca0000000000 */
[----:B------:R-:W0:Y:S02]  /*00f0*/  SHFL.DOWN PT, R4, R7, 0x8, 0x1f ;  /* 0x09001f0007047f89 */ /* 0x000e2400000e0000 */
[----:B0-----:R-:W-:-:S05]  /*0100*/  FADD R4, R7, R4 ;  /* 0x0000000407047221 */ /* 0x001fca0000000000 */
[----:B------:R-:W0:Y:S02]  /*0110*/  SHFL.DOWN PT, R9, R4, 0x4, 0x1f ;  /* 0x08801f0004097f89 */ /* 0x000e2400000e0000 */
[----:B0-----:R-:W-:-:S05]  /*0120*/  FADD R9, R4, R9 ;  /* 0x0000000904097221 */ /* 0x001fca0000000000 */
[----:B------:R-:W0:Y:S02]  /*0130*/  SHFL.DOWN PT, R6, R9, 0x2, 0x1f ;  /* 0x08401f0009067f89 */ /* 0x000e2400000e0000 */
[----:B0-----:R-:W-:-:S05]  /*0140*/  FADD R6, R9, R6 ;  /* 0x0000000609067221 */ /* 0x001fca0000000000 */
[----:B------:R0:W1:Y:S01]  /*0150*/  SHFL.DOWN PT, R11, R6, 0x1, 0x1f ;  /* 0x08201f00060b7f89 */ /* 0x00006200000e0000 */
[----:B------:R-:W-:Y:S05]  /*0160*/  @P0 EXIT ;  /* 0x000000000000094d */ /* 0x000fea0003800000 */
[----:B------:R-:W-:Y:S01]  /*0170*/  UIADD3 UR4, UPT, UPT, UR8, 0x1f, URZ ;  /* 0x0000001f08047890 */ /* 0x000fe2000fffe0ff */
[----:B------:R-:W-:-:S03]  /*0180*/  SHF.R.S32.HI R0, RZ, 0x1f, R5 ;  /* 0x0000001fff007819 */ /* 0x000fc60000011405 */
[----:B------:R-:W-:Y:S01]  /*0190*/  USHF.R.S32.HI UR5, URZ, 0x1f, UR4 ;  /* 0x0000001fff057899 */ /* 0x000fe20008011404 */
[----:B------:R-:W-:-:S03]  /*01a0*/  LEA.HI R0, R0, R5, RZ, 0x5 ;  /* 0x0000000500007211 */ /* 0x000fc600078f28ff */
[----:B------:R-:W-:Y:S01]  /*01b0*/  ULEA.HI UR5, UR5, UR4, URZ, 0x5 ;  /* 0x0000000405057291 */ /* 0x000fe2000f8f28ff */
[----:B------:R-:W-:-:S03]  /*01c0*/  SHF.R.S32.HI R5, RZ, 0x5, R0 ;  /* 0x00000005ff057819 */ /* 0x000fc60000011400 */
[----:B------:R-:W-:-:S06]  /*01d0*/  USHF.R.S32.HI UR5, URZ, 0x5, UR5 ;  /* 0x00000005ff057899 */ /* 0x000fcc0008011405 */
[----:B------:R-:W-:-:S13]  /*01e0*/  ISETP.GE.AND P0, PT, R5, UR5, PT ;  /* 0x0000000505007c0c */ /* 0x000fda000bf06270 */
[----:B------:R-:W-:Y:S05]  /*01f0*/  @P0 EXIT ;  /* 0x000000000000094d */ /* 0x000fea0003800000 */
[----:B------:R-:W2:Y:S01]  /*0200*/  LDC.64 R2, c[0x0][0x388] ;  /* 0x0000e200ff027b82 */ /* 0x000ea20000000a00 */
[----:B-1----:R-:W-:Y:S01]  /*0210*/  FADD R11, R6, R11 ;  /* 0x0000000b060b7221 */ /* 0x002fe20000000000 */
[----:B--2---:R-:W-:-:S05]  /*0220*/  IMAD.WIDE R2, R5, 0x4, R2 ;  /* 0x0000000405027825 */ /* 0x004fca00078e0202 */
[----:B------:R-:W-:Y:S01]  /*0230*/  STG.E desc[UR6][R2.64], R11 ;  /* 0x0000000b02007986 */ /* 0x000fe2000c101906 */
[----:B------:R-:W-:Y:S05]  /*0240*/  EXIT ;  /* 0x000000000000794d */ /* 0x000fea0003800000 */
.L_x_1:
        /* <DEDUP_REMOVED lines=11> */
.L_x_3:


//--------------------- .nv.shared.reserved.0     --------------------------
	.section	.nv.shared.reserved.0,"aw",@nobits
	.weak		__nv_reservedSMEM_offset_0_alias
	.size		__nv_reservedSMEM_offset_0_alias, 0, 64
	.other		__nv_reservedSMEM_offset_0_alias,@"STO_CUDA_RESERVED_SHARED STV_DEFAULT"
__nv_reservedSMEM_offset_0_alias:
	.zero		0
	.zero		64


//--------------------- .nv.constant0._Z14warpScanKernelPKfPfi --------------------------
	.section	.nv.constant0._Z14warpScanKernelPKfPfi,"a",@progbits
	.sectionflags	@""
	.align	4
.nv.constant0._Z14warpScanKernelPKfPfi:
	.zero		916


//--------------------- .nv.constant0._Z16warpReduceKernelPKfPfi --------------------------
	.section	.nv.constant0._Z16warpReduceKernelPKfPfi,"a",@progbits
	.sectionflags	@""
	.align	4
.nv.constant0._Z16warpReduceKernelPKfPfi:
	.zero		916


//--------------------- SYMBOLS --------------------------

	.type		.nv.reservedSmem.offset0,@object
	.size		.nv.reservedSmem.offset0,0x4
